	.headerflags	@"EF_CUDA_TEXMODE_UNIFIED EF_CUDA_64BIT_ADDRESS EF_CUDA_ACCELERATORS EF_CUDA_SM90 EF_CUDA_VIRTUAL_SM(EF_CUDA_SM90)"
	.elftype	@"ET_EXEC"


//--------------------- .nv.info                  --------------------------
	.section	.nv.info,"",@"SHT_CUDA_INFO"
	.align	4


	//----- nvinfo : EIATTR_REGCOUNT
	.align		4
        /*0000*/ 	.byte	0x04, 0x2f
        /*0002*/ 	.short	(.L_3 - .L_2)
	.align		4
.L_2:
        /*0004*/ 	.word	index@(triton_poi_fused__native_batch_norm_legit_no_training__unsafe_index_add_mul_relu_sub_threshold_backward_49)
        /*0008*/ 	.word	0x00000020


	//----- nvinfo : EIATTR_MIN_STACK_SIZE
	.align		4
.L_3:
        /*000c*/ 	.byte	0x04, 0x12
        /*000e*/ 	.short	(.L_5 - .L_4)
	.align		4
.L_4:
        /*0010*/ 	.word	index@(triton_poi_fused__native_batch_norm_legit_no_training__unsafe_index_add_mul_relu_sub_threshold_backward_49)
        /*0014*/ 	.word	0x00000000


	//----- nvinfo : EIATTR_FRAME_SIZE
	.align		4
.L_5:
        /*0018*/ 	.byte	0x04, 0x11
        /*001a*/ 	.short	(.L_7 - .L_6)
	.align		4
.L_6:
        /*001c*/ 	.word	index@(triton_poi_fused__native_batch_norm_legit_no_training__unsafe_index_add_mul_relu_sub_threshold_backward_49)
        /*0020*/ 	.word	0x00000000


	//----- nvinfo : EIATTR_MIN_STACK_SIZE
	.align		4
.L_7:
        /*0024*/ 	.byte	0x04, 0x12
        /*0026*/ 	.short	(.L_9 - .L_8)
	.align		4
.L_8:
        /*0028*/ 	.word	index@(triton_poi_fused__native_batch_norm_legit_no_training__unsafe_index_add_mul_relu_sub_threshold_backward_49)
        /*002c*/ 	.word	0x00000000
.L_9:


//--------------------- .nv.info.triton_poi_fused__native_batch_norm_legit_no_training__unsafe_index_add_mul_relu_sub_threshold_backward_49 --------------------------
	.section	.nv.info.triton_poi_fused__native_batch_norm_legit_no_training__unsafe_index_add_mul_relu_sub_threshold_backward_49,"",@"SHT_CUDA_INFO"
	.sectionflags	@""
	.align	4


	//----- nvinfo : EIATTR_CUDA_API_VERSION
	.align		4
        /*0000*/ 	.byte	0x04, 0x37
        /*0002*/ 	.short	(.L_11 - .L_10)
.L_10:
        /*0004*/ 	.word	0x0000007c


	//----- nvinfo : EIATTR_KPARAM_INFO
	.align		4
.L_11:
        /*0008*/ 	.byte	0x04, 0x17
        /*000a*/ 	.short	(.L_13 - .L_12)
.L_12:
        /*000c*/ 	.word	0x00000000
        /*0010*/ 	.short	0x0014
        /*0012*/ 	.short	0x00a0
        /*0014*/ 	.byte	0x00, 0xf0, 0x11, 0x00


	//----- nvinfo : EIATTR_KPARAM_INFO
	.align		4
.L_13:
        /*0018*/ 	.byte	0x04, 0x17
        /*001a*/ 	.short	(.L_15 - .L_14)
.L_14:
        /*001c*/ 	.word	0x00000000
        /*0020*/ 	.short	0x0013
        /*0022*/ 	.short	0x0098
        /*0024*/ 	.byte	0x00, 0xf4, 0x21, 0x00


	//----- nvinfo : EIATTR_KPARAM_INFO
	.align		4
.L_15:
        /*0028*/ 	.byte	0x04, 0x17
        /*002a*/ 	.short	(.L_17 - .L_16)
.L_16:
        /*002c*/ 	.word	0x00000000
        /*0030*/ 	.short	0x0012
        /*0032*/ 	.short	0x0090
        /*0034*/ 	.byte	0x00, 0xf4, 0x21, 0x00


	//----- nvinfo : EIATTR_KPARAM_INFO
	.align		4
.L_17:
        /*0038*/ 	.byte	0x04, 0x17
        /*003a*/ 	.short	(.L_19 - .L_18)
.L_18:
        /*003c*/ 	.word	0x00000000
        /*0040*/ 	.short	0x0011
        /*0042*/ 	.short	0x0088
        /*0044*/ 	.byte	0x00, 0xf4, 0x21, 0x00


	//----- nvinfo : EIATTR_KPARAM_INFO
	.align		4
.L_19:
        /*0048*/ 	.byte	0x04, 0x17
        /*004a*/ 	.short	(.L_21 - .L_20)
.L_20:
        /*004c*/ 	.word	0x00000000
        /*0050*/ 	.short	0x0010
        /*0052*/ 	.short	0x0080
        /*0054*/ 	.byte	0x00, 0xf4, 0x21, 0x00


	//----- nvinfo : EIATTR_KPARAM_INFO
	.align		4
.L_21:
        /*0058*/ 	.byte	0x04, 0x17
        /*005a*/ 	.short	(.L_23 - .L_22)
.L_22:
        /*005c*/ 	.word	0x00000000
        /*0060*/ 	.short	0x000f
        /*0062*/ 	.short	0x0078
        /*0064*/ 	.byte	0x00, 0xf4, 0x21, 0x00


	//----- nvinfo : EIATTR_KPARAM_INFO
	.align		4
.L_23:
        /*0068*/ 	.byte	0x04, 0x17
        /*006a*/ 	.short	(.L_25 - .L_24)
.L_24:
        /*006c*/ 	.word	0x00000000
        /*0070*/ 	.short	0x000e
        /*0072*/ 	.short	0x0070
        /*0074*/ 	.byte	0x00, 0xf4, 0x21, 0x00


	//----- nvinfo : EIATTR_KPARAM_INFO
	.align		4
.L_25:
        /*0078*/ 	.byte	0x04, 0x17
        /*007a*/ 	.short	(.L_27 - .L_26)
.L_26:
        /*007c*/ 	.word	0x00000000
        /*0080*/ 	.short	0x000d
        /*0082*/ 	.short	0x0068
        /*0084*/ 	.byte	0x00, 0xf4, 0x21, 0x00


	//----- nvinfo : EIATTR_KPARAM_INFO
	.align		4
.L_27:
        /*0088*/ 	.byte	0x04, 0x17
        /*008a*/ 	.short	(.L_29 - .L_28)
.L_28:
        /*008c*/ 	.word	0x00000000
        /*0090*/ 	.short	0x000c
        /*0092*/ 	.short	0x0060
        /*0094*/ 	.byte	0x00, 0xf4, 0x21, 0x00


	//----- nvinfo : EIATTR_KPARAM_INFO
	.align		4
.L_29:
        /*0098*/ 	.byte	0x04, 0x17
        /*009a*/ 	.short	(.L_31 - .L_30)
.L_30:
        /*009c*/ 	.word	0x00000000
        /*00a0*/ 	.short	0x000b
        /*00a2*/ 	.short	0x0058
        /*00a4*/ 	.byte	0x00, 0xf4, 0x21, 0x00


	//----- nvinfo : EIATTR_KPARAM_INFO
	.align		4
.L_31:
        /*00a8*/ 	.byte	0x04, 0x17
        /*00aa*/ 	.short	(.L_33 - .L_32)
.L_32:
        /*00ac*/ 	.word	0x00000000
        /*00b0*/ 	.short	0x000a
        /*00b2*/ 	.short	0x0050
        /*00b4*/ 	.byte	0x00, 0xf4, 0x21, 0x00


	//----- nvinfo : EIATTR_KPARAM_INFO
	.align		4
.L_33:
        /*00b8*/ 	.byte	0x04, 0x17
        /*00ba*/ 	.short	(.L_35 - .L_34)
.L_34:
        /*00bc*/ 	.word	0x00000000
        /*00c0*/ 	.short	0x0009
        /*00c2*/ 	.short	0x0048
        /*00c4*/ 	.byte	0x00, 0xf4, 0x21, 0x00


	//----- nvinfo : EIATTR_KPARAM_INFO
	.align		4
.L_35:
        /*00c8*/ 	.byte	0x04, 0x17
        /*00ca*/ 	.short	(.L_37 - .L_36)
.L_36:
        /*00cc*/ 	.word	0x00000000
        /*00d0*/ 	.short	0x0008
        /*00d2*/ 	.short	0x0040
        /*00d4*/ 	.byte	0x00, 0xf4, 0x21, 0x00


	//----- nvinfo : EIATTR_KPARAM_INFO
	.align		4
.L_37:
        /*00d8*/ 	.byte	0x04, 0x17
        /*00da*/ 	.short	(.L_39 - .L_38)
.L_38:
        /*00dc*/ 	.word	0x00000000
        /*00e0*/ 	.short	0x0007
        /*00e2*/ 	.short	0x0038
        /*00e4*/ 	.byte	0x00, 0xf4, 0x21, 0x00


	//----- nvinfo : EIATTR_KPARAM_INFO
	.align		4
.L_39:
        /*00e8*/ 	.byte	0x04, 0x17
        /*00ea*/ 	.short	(.L_41 - .L_40)
.L_40:
        /*00ec*/ 	.word	0x00000000
        /*00f0*/ 	.short	0x0006
        /*00f2*/ 	.short	0x0030
        /*00f4*/ 	.byte	0x00, 0xf4, 0x21, 0x00


	//----- nvinfo : EIATTR_KPARAM_INFO
	.align		4
.L_41:
        /*00f8*/ 	.byte	0x04, 0x17
        /*00fa*/ 	.short	(.L_43 - .L_42)
.L_42:
        /*00fc*/ 	.word	0x00000000
        /*0100*/ 	.short	0x0005
        /*0102*/ 	.short	0x0028
        /*0104*/ 	.byte	0x00, 0xf4, 0x21, 0x00


	//----- nvinfo : EIATTR_KPARAM_INFO
	.align		4
.L_43:
        /*0108*/ 	.byte	0x04, 0x17
        /*010a*/ 	.short	(.L_45 - .L_44)
.L_44:
        /*010c*/ 	.word	0x00000000
        /*0110*/ 	.short	0x0004
        /*0112*/ 	.short	0x0020
        /*0114*/ 	.byte	0x00, 0xf4, 0x21, 0x00


	//----- nvinfo : EIATTR_KPARAM_INFO
	.align		4
.L_45:
        /*0118*/ 	.byte	0x04, 0x17
        /*011a*/ 	.short	(.L_47 - .L_46)
.L_46:
        /*011c*/ 	.word	0x00000000
        /*0120*/ 	.short	0x0003
        /*0122*/ 	.short	0x0018
        /*0124*/ 	.byte	0x00, 0xf4, 0x21, 0x00


	//----- nvinfo : EIATTR_KPARAM_INFO
	.align		4
.L_47:
        /*0128*/ 	.byte	0x04, 0x17
        /*012a*/ 	.short	(.L_49 - .L_48)
.L_48:
        /*012c*/ 	.word	0x00000000
        /*0130*/ 	.short	0x0002
        /*0132*/ 	.short	0x0010
        /*0134*/ 	.byte	0x00, 0xf4, 0x21, 0x00


	//----- nvinfo : EIATTR_KPARAM_INFO
	.align		4
.L_49:
        /*0138*/ 	.byte	0x04, 0x17
        /*013a*/ 	.short	(.L_51 - .L_50)
.L_50:
        /*013c*/ 	.word	0x00000000
        /*0140*/ 	.short	0x0001
        /*0142*/ 	.short	0x0008
        /*0144*/ 	.byte	0x00, 0xf4, 0x21, 0x00


	//----- nvinfo : EIATTR_KPARAM_INFO
	.align		4
.L_51:
        /*0148*/ 	.byte	0x04, 0x17
        /*014a*/ 	.short	(.L_53 - .L_52)
.L_52:
        /*014c*/ 	.word	0x00000000
        /*0150*/ 	.short	0x0000
        /*0152*/ 	.short	0x0000
        /*0154*/ 	.byte	0x00, 0xf4, 0x21, 0x00


	//----- nvinfo : EIATTR_SPARSE_MMA_MASK
	.align		4
.L_53:
        /*0158*/ 	.byte	0x03, 0x50
        /*015a*/ 	.short	0x0000


	//----- nvinfo : EIATTR_MAXREG_COUNT
	.align		4
        /*015c*/ 	.byte	0x03, 0x1b
        /*015e*/ 	.short	0x00ff


	//----- nvinfo : EIATTR_EXIT_INSTR_OFFSETS
	.align		4
        /*0160*/ 	.byte	0x04, 0x1c
        /*0162*/ 	.short	(.L_55 - .L_54)


	//   ....[0]....
.L_54:
        /*0164*/ 	.word	0x00000d30


	//----- nvinfo : EIATTR_REQNTID
	.align		4
.L_55:
        /*0168*/ 	.byte	0x04, 0x10
        /*016a*/ 	.short	(.L_57 - .L_56)
.L_56:
        /*016c*/ 	.word	0x00000080
        /*0170*/ 	.word	0x00000001
        /*0174*/ 	.word	0x00000001


	//----- nvinfo : EIATTR_CBANK_PARAM_SIZE
	.align		4
.L_57:
        /*0178*/ 	.byte	0x03, 0x19
        /*017a*/ 	.short	0x00a4


	//----- nvinfo : EIATTR_PARAM_CBANK
	.align		4
        /*017c*/ 	.byte	0x04, 0x0a
        /*017e*/ 	.short	(.L_59 - .L_58)
	.align		4
.L_58:
        /*0180*/ 	.word	index@(.nv.constant0.triton_poi_fused__native_batch_norm_legit_no_training__unsafe_index_add_mul_relu_sub_threshold_backward_49)
        /*0184*/ 	.short	0x0210
        /*0186*/ 	.short	0x00a4


	//----- nvinfo : EIATTR_SW_WAR
	.align		4
.L_59:
        /*0188*/ 	.byte	0x04, 0x36
        /*018a*/ 	.short	(.L_61 - .L_60)
.L_60:
        /*018c*/ 	.word	0x00000008
.L_61:


//--------------------- .nv.callgraph             --------------------------
	.section	.nv.callgraph,"",@"SHT_CUDA_CALLGRAPH"
	.align	4
	.sectionentsize	8
	.align		4
        /*0000*/ 	.word	0x00000000
	.align		4
        /*0004*/ 	.word	0xffffffff
	.align		4
        /*0008*/ 	.word	0x00000000
	.align		4
        /*000c*/ 	.word	0xfffffffe
	.align		4
        /*0010*/ 	.word	0x00000000
	.align		4
        /*0014*/ 	.word	0xfffffffd
	.align		4
        /*0018*/ 	.word	0x00000000
	.align		4
        /*001c*/ 	.word	0xfffffffc


//--------------------- .nv.constant4             --------------------------
	.section	.nv.constant4,"a",@progbits
	.align	8
	.align		8
.nv.constant4:
        /*0000*/ 	.dword	_$_str
	.align		8
        /*0008*/ 	.dword	_$_str_$_2


//--------------------- .text.triton_poi_fused__native_batch_norm_legit_no_training__unsafe_index_add_mul_relu_sub_threshold_backward_49 --------------------------
	.section	.text.triton_poi_fused__native_batch_norm_legit_no_training__unsafe_index_add_mul_relu_sub_threshold_backward_49,"ax",@progbits
	.align	128
        .global         triton_poi_fused__native_batch_norm_legit_no_training__unsafe_index_add_mul_relu_sub_threshold_backward_49
        .type           triton_poi_fused__native_batch_norm_legit_no_training__unsafe_index_add_mul_relu_sub_threshold_backward_49,@function
        .size           triton_poi_fused__native_batch_norm_legit_no_training__unsafe_index_add_mul_relu_sub_threshold_backward_49,(.L_x_1 - triton_poi_fused__native_batch_norm_legit_no_training__unsafe_index_add_mul_relu_sub_threshold_backward_49)
        .other          triton_poi_fused__native_batch_norm_legit_no_training__unsafe_index_add_mul_relu_sub_threshold_backward_49,@"STO_CUDA_ENTRY STV_DEFAULT"
triton_poi_fused__native_batch_norm_legit_no_training__unsafe_index_add_mul_relu_sub_threshold_backward_49:
.text.triton_poi_fused__native_batch_norm_legit_no_training__unsafe_index_add_mul_relu_sub_threshold_backward_49:
[----:B------:R-:W-:Y:S01]  /*0000*/  LDC R1, c[0x0][0x28] ;  /* 0x00000a00ff017b82 */ /* 0x000fe20000000800 */
[----:B------:R-:W1:Y:S07]  /*0010*/  S2R R0, SR_TID.X ;  /* 0x0000000000007919 */ /* 0x000e6e0000002100 */
[----:B------:R-:W2:Y:S01]  /*0020*/  LDC.64 R12, c[0x0][0x250] ;  /* 0x00009400ff0c7b82 */ /* 0x000ea20000000a00 */
[----:B------:R-:W-:Y:S01]  /*0030*/  ULDC.64 UR4, c[0x0][0x208] ;  /* 0x0000820000047ab9 */ /* 0x000fe20000000a00 */
[----:B------:R-:W-:Y:S01]  /*0040*/  ULDC.64 UR6, c[0x0][0x278] ;  /* 0x00009e0000067ab9 */ /* 0x000fe20000000a00 */
[----:B------:R-:W3:Y:S05]  /*0050*/  S2R R5, SR_CTAID.X ;  /* 0x0000000000057919 */ /* 0x000eea0000002500 */
[----:B------:R-:W4:Y:S08]  /*0060*/  LDC.64 R10, c[0x0][0x248] ;  /* 0x00009200ff0a7b82 */ /* 0x000f300000000a00 */
[----:B------:R-:W5:Y:S08]  /*0070*/  LDC.64 R8, c[0x0][0x228] ;  /* 0x00008a00ff087b82 */ /* 0x000f700000000a00 */
[----:B------:R-:W4:Y:S01]  /*0080*/  LDC.64 R14, c[0x0][0x258] ;  /* 0x00009600ff0e7b82 */ /* 0x000f220000000a00 */
[----:B-1----:R-:W-:-:S07]  /*0090*/  SHF.L.U32 R0, R0, 0x1, RZ ;  /* 0x0000000100007819 */ /* 0x002fce00000006ff */
[----:B------:R-:W1:Y:S01]  /*00a0*/  LDC.64 R16, c[0x0][0x260] ;  /* 0x00009800ff107b82 */ /* 0x000e620000000a00 */
[----:B------:R-:W-:Y:S02]  /*00b0*/  LOP3.LUT R0, R0, 0xfe, RZ, 0xc0, !PT ;  /* 0x000000fe00007812 */ /* 0x000fe400078ec0ff */
[----:B---3--:R-:W-:-:S03]  /*00c0*/  SHF.R.S32.HI R3, RZ, 0x17, R5 ;  /* 0x00000017ff037819 */ /* 0x008fc60000011405 */
[----:B------:R-:W-:Y:S01]  /*00d0*/  IMAD R2, R5, 0x100, R0 ;  /* 0x0000010005027824 */ /* 0x000fe200078e0200 */
[----:B------:R-:W-:Y:S01]  /*00e0*/  SGXT R3, R3, 0x1 ;  /* 0x000000010303781a */ /* 0x000fe20000000200 */
[----:B------:R-:W3:Y:S03]  /*00f0*/  LDC.64 R4, c[0x0][0x240] ;  /* 0x00009000ff047b82 */ /* 0x000ee60000000a00 */
[----:B------:R-:W-:-:S04]  /*0100*/  LEA.HI R3, R3, R2, RZ, 0x4 ;  /* 0x0000000203037211 */ /* 0x000fc800078f20ff */
[----:B------:R-:W-:Y:S01]  /*0110*/  SHF.R.S32.HI R22, RZ, 0x4, R3 ;  /* 0x00000004ff167819 */ /* 0x000fe20000011403 */
[----:B------:R-:W1:Y:S04]  /*0120*/  LDC.64 R24, c[0x0][0x268] ;  /* 0x00009a00ff187b82 */ /* 0x000e680000000a00 */
[----:B------:R-:W-:-:S04]  /*0130*/  IMAD.HI R0, R22, 0x2aaaaaab, RZ ;  /* 0x2aaaaaab16007827 */ /* 0x000fc800078e02ff */
[----:B------:R-:W1:Y:S01]  /*0140*/  LDC.64 R20, c[0x0][0x218] ;  /* 0x00008600ff147b82 */ /* 0x000e620000000a00 */
[----:B------:R-:W-:-:S04]  /*0150*/  SHF.R.U32.HI R3, RZ, 0x1f, R0 ;  /* 0x0000001fff037819 */ /* 0x000fc80000011600 */
[----:B------:R-:W-:-:S05]  /*0160*/  LEA.HI R3, R0, R3, RZ, 0x1b ;  /* 0x0000000300037211 */ /* 0x000fca00078fd8ff */
[----:B------:R-:W-:-:S04]  /*0170*/  IMAD R7, R3, -0xc0, R22 ;  /* 0xffffff4003077824 */ /* 0x000fc800078e0216 */
[----:B--2---:R-:W-:-:S05]  /*0180*/  IMAD.WIDE R12, R7, 0x4, R12 ;  /* 0x00000004070c7825 */ /* 0x004fca00078e020c */
[----:B------:R2:W2:Y:S01]  /*0190*/  LDG.E.EL R0, desc[UR4][R12.64] ;  /* 0x000000040c007981 */ /* 0x0004a2000c2e1900 */
[----:B---3--:R-:W-:-:S04]  /*01a0*/  IMAD.WIDE R4, R2, 0x4, R4 ;  /* 0x0000000402047825 */ /* 0x008fc800078e0204 */
[C---:B----4-:R-:W-:Y:S02]  /*01b0*/  IMAD.WIDE R10, R7.reuse, 0x4, R10 ;  /* 0x00000004070a7825 */ /* 0x050fe400078e020a */
[----:B------:R-:W3:Y:S02]  /*01c0*/  LDG.E.64 R4, desc[UR4][R4.64] ;  /* 0x0000000404047981 */ /* 0x000ee4000c1e1b00 */
[C---:B-----5:R-:W-:Y:S02]  /*01d0*/  IMAD.WIDE R8, R7.reuse, 0x4, R8 ;  /* 0x0000000407087825 */ /* 0x060fe400078e0208 */
[----:B------:R4:W3:Y:S04]  /*01e0*/  LDG.E.EL R27, desc[UR4][R10.64] ;  /* 0x000000040a1b7981 */ /* 0x0008e8000c2e1900 */
[----:B------:R5:W3:Y:S01]  /*01f0*/  LDG.E.EL R26, desc[UR4][R8.64] ;  /* 0x00000004081a7981 */ /* 0x000ae2000c2e1900 */
[----:B0-2---:R-:W-:-:S04]  /*0200*/  IMAD.WIDE R12, R7, 0x4, R14 ;  /* 0x00000004070c7825 */ /* 0x005fc800078e020e */
[----:B-1----:R-:W-:Y:S01]  /*0210*/  IMAD.WIDE R14, R7, 0x4, R16 ;  /* 0x00000004070e7825 */ /* 0x002fe200078e0210 */
[----:B------:R-:W-:Y:S01]  /*0220*/  SHF.R.S32.HI R3, RZ, 0x1f, R2 ;  /* 0x0000001fff037819 */ /* 0x000fe20000011402 */
[----:B------:R0:W2:Y:S01]  /*0230*/  LDG.E.EL R17, desc[UR4][R12.64] ;  /* 0x000000040c117981 */ /* 0x0000a2000c2e1900 */
[----:B----4-:R-:W1:Y:S03]  /*0240*/  LDC.64 R10, c[0x0][0x298] ;  /* 0x0000a600ff0a7b82 */ /* 0x010e660000000a00 */
[----:B------:R4:W2:Y:S05]  /*0250*/  LDG.E.EL R23, desc[UR4][R14.64] ;  /* 0x000000040e177981 */ /* 0x0008aa000c2e1900 */
[----:B-----5:R-:W5:Y:S08]  /*0260*/  LDC.64 R8, c[0x0][0x220] ;  /* 0x00008800ff087b82 */ /* 0x020f700000000a00 */
[----:B0-----:R-:W0:Y:S01]  /*0270*/  LDC.64 R12, c[0x0][0x270] ;  /* 0x00009c00ff0c7b82 */ /* 0x001e220000000a00 */
[----:B------:R-:W-:-:S06]  /*0280*/  IMAD.WIDE R20, R2, 0x4, R20 ;  /* 0x0000000402147825 */ /* 0x000fcc00078e0214 */
[----:B------:R-:W2:Y:S01]  /*0290*/  LDG.E.64 R20, desc[UR4][R20.64] ;  /* 0x0000000414147981 */ /* 0x000ea2000c1e1b00 */
[----:B-----5:R-:W-:-:S04]  /*02a0*/  IMAD.WIDE R8, R7, 0x4, R8 ;  /* 0x0000000407087825 */ /* 0x020fc800078e0208 */
[----:B------:R-:W-:Y:S01]  /*02b0*/  FADD R16, R0, 9.9999997473787516356e-06 ;  /* 0x3727c5ac00107421 */ /* 0x000fe20000000000 */
[----:B------:R-:W-:-:S03]  /*02c0*/  LEA.HI R0, R3, R2, RZ, 0x2 ;  /* 0x0000000203007211 */ /* 0x000fc600078f10ff */
[----:B------:R5:W0:Y:S01]  /*02d0*/  MUFU.SQRT R28, R16 ;  /* 0x00000010001c7308 */ /* 0x000a220000002000 */
[----:B------:R-:W-:Y:S02]  /*02e0*/  SHF.R.S32.HI R6, RZ, 0x2, R0 ;  /* 0x00000002ff067819 */ /* 0x000fe40000011400 */
[----:B----4-:R-:W-:Y:S02]  /*02f0*/  LOP3.LUT R15, R0, 0xfffffffc, RZ, 0xc0, !PT ;  /* 0xfffffffc000f7812 */ /* 0x010fe400078ec0ff */
[----:B------:R-:W-:-:S04]  /*0300*/  LEA.HI R3, R6, R6, RZ, 0x2 ;  /* 0x0000000606037211 */ /* 0x000fc800078f10ff */
[----:B------:R-:W-:Y:S01]  /*0310*/  LOP3.LUT R3, R3, 0xfffffffc, RZ, 0xc0, !PT ;  /* 0xfffffffc03037812 */ /* 0x000fe200078ec0ff */
[----:B-----5:R4:W5:Y:S03]  /*0320*/  LDG.E.EL R16, desc[UR4][R8.64] ;  /* 0x0000000408107981 */ /* 0x020966000c2e1900 */
[----:B------:R-:W-:Y:S01]  /*0330*/  IADD3 R6, R6, -R3, RZ ;  /* 0x8000000306067210 */ /* 0x000fe20007ffe0ff */
[----:B------:R-:W-:Y:S01]  /*0340*/  IMAD.MOV.U32 R3, RZ, RZ, 0x3e800000 ;  /* 0x3e800000ff037424 */ /* 0x000fe200078e00ff */
[C---:B0-----:R-:W-:Y:S02]  /*0350*/  FSETP.GT.AND P0, PT, R28.reuse, 8.50705917302346158658e+37, PT ;  /* 0x7e8000001c00780b */ /* 0x041fe40003f04000 */
[----:B------:R-:W-:Y:S01]  /*0360*/  FSETP.GEU.AND P1, PT, R28, 1.175494350822287508e-38, PT ;  /* 0x008000001c00780b */ /* 0x000fe20003f2e000 */
[----:B------:R-:W-:Y:S01]  /*0370*/  IMAD.WIDE R24, R6, 0x8, R24 ;  /* 0x0000000806187825 */ /* 0x000fe200078e0218 */
[----:B------:R-:W-:Y:S01]  /*0380*/  IADD3 R0, R2, -R15, RZ ;  /* 0x8000000f02007210 */ /* 0x000fe20007ffe0ff */
[----:B----4-:R-:W0:Y:S01]  /*0390*/  LDC.64 R8, c[0x0][0x280] ;  /* 0x0000a000ff087b82 */ /* 0x010e220000000a00 */
[----:B------:R-:W-:-:S03]  /*03a0*/  FSEL R14, R3, 1, P0 ;  /* 0x3f800000030e7808 */ /* 0x000fc60000000000 */
[----:B------:R-:W4:Y:S04]  /*03b0*/  LDG.E.EL.64 R24, desc[UR4][R24.64] ;  /* 0x0000000418187981 */ /* 0x000f28000c2e1b00 */
[----:B------:R-:W-:-:S04]  /*03c0*/  @P0 FMUL R28, R28, 0.25 ;  /* 0x3e8000001c1c0820 */ /* 0x000fc80000400000 */
[----:B------:R-:W-:-:S06]  /*03d0*/  @!P1 FMUL R28, R28, 16777216 ;  /* 0x4b8000001c1c9820 */ /* 0x000fcc0000400000 */
[----:B------:R-:W3:Y:S01]  /*03e0*/  MUFU.RCP R28, R28 ;  /* 0x0000001c001c7308 */ /* 0x000ee20000001000 */
[----:B------:R-:W-:-:S04]  /*03f0*/  IMAD.WIDE R12, R0, 0x8, R12 ;  /* 0x00000008000c7825 */ /* 0x000fc800078e020c */
[----:B------:R-:W-:Y:S01]  /*0400*/  @!P1 FMUL R14, R14, 16777216 ;  /* 0x4b8000000e0e9820 */ /* 0x000fe20000400000 */
[----:B-1----:R-:W-:-:S05]  /*0410*/  IMAD.WIDE R10, R6, 0x8, R10 ;  /* 0x00000008060a7825 */ /* 0x002fca00078e020a */
[----:B------:R-:W4:Y:S01]  /*0420*/  LDG.E.EL.64 R18, desc[UR4][R10.64] ;  /* 0x000000040a127981 */ /* 0x000f22000c2e1b00 */
[----:B---3--:R-:W-:-:S03]  /*0430*/  FMUL R28, R28, R14 ;  /* 0x0000000e1c1c7220 */ /* 0x008fc60000400000 */
[----:B------:R-:W3:Y:S01]  /*0440*/  LDG.E.EL.128 R12, desc[UR4][R12.64] ;  /* 0x000000040c0c7981 */ /* 0x000ee2000c2e1d00 */
[----:B0-----:R-:W-:-:S06]  /*0450*/  IMAD.WIDE R8, R0, 0x8, R8 ;  /* 0x0000000800087825 */ /* 0x001fcc00078e0208 */
[----:B------:R-:W3:Y:S01]  /*0460*/  LDG.E.EL.128 R8, desc[UR4][R8.64] ;  /* 0x0000000408087981 */ /* 0x000ee2000c2e1d00 */
[--C-:B------:R-:W-:Y:S01]  /*0470*/  FADD R29, R4, -R27.reuse ;  /* 0x8000001b041d7221 */ /* 0x100fe20000000000 */
[----:B------:R-:W-:-:S04]  /*0480*/  FADD R27, R5, -R27 ;  /* 0x8000001b051b7221 */ /* 0x000fc80000000000 */
[----:B------:R-:W-:Y:S01]  /*0490*/  FMUL R4, R28, R27 ;  /* 0x0000001b1c047220 */ /* 0x000fe20000400000 */
[----:B------:R-:W-:-:S04]  /*04a0*/  FADD R27, R26, 9.9999997473787516356e-06 ;  /* 0x3727c5ac1a1b7421 */ /* 0x000fc80000000000 */
[----:B------:R-:W0:Y:S02]  /*04b0*/  MUFU.SQRT R26, R27 ;  /* 0x0000001b001a7308 */ /* 0x000e240000002000 */
[C---:B0-----:R-:W-:Y:S02]  /*04c0*/  FSETP.GT.AND P0, PT, R26.reuse, 8.50705917302346158658e+37, PT ;  /* 0x7e8000001a00780b */ /* 0x041fe40003f04000 */
[----:B------:R-:W-:-:S11]  /*04d0*/  FSETP.GEU.AND P1, PT, R26, 1.175494350822287508e-38, PT ;  /* 0x008000001a00780b */ /* 0x000fd60003f2e000 */
[----:B------:R-:W-:-:S04]  /*04e0*/  @P0 FMUL R26, R26, 0.25 ;  /* 0x3e8000001a1a0820 */ /* 0x000fc80000400000 */
[----:B------:R-:W-:-:S06]  /*04f0*/  @!P1 FMUL R26, R26, 16777216 ;  /* 0x4b8000001a1a9820 */ /* 0x000fcc0000400000 */
[----:B------:R-:W0:Y:S01]  /*0500*/  MUFU.RCP R26, R26 ;  /* 0x0000001a001a7308 */ /* 0x000e220000001000 */
[----:B------:R-:W-:Y:S01]  /*0510*/  FSEL R3, R3, 1, P0 ;  /* 0x3f80000003037808 */ /* 0x000fe20000000000 */
[----:B------:R-:W-:Y:S02]  /*0520*/  FMUL R5, R28, R29 ;  /* 0x0000001d1c057220 */ /* 0x000fe40000400000 */
[----:B------:R-:W1:Y:S02]  /*0530*/  LDC.64 R28, c[0x0][0x230] ;  /* 0x00008c00ff1c7b82 */ /* 0x000e640000000a00 */
[----:B------:R-:W-:Y:S01]  /*0540*/  @!P1 FMUL R3, R3, 16777216 ;  /* 0x4b80000003039820 */ /* 0x000fe20000400000 */
[C-C-:B--2---:R-:W-:Y:S01]  /*0550*/  FFMA R5, R17.reuse, R5, R23.reuse ;  /* 0x0000000511057223 */ /* 0x144fe20000000017 */
[----:B------:R-:W-:Y:S02]  /*0560*/  FFMA R4, R17, R4, R23 ;  /* 0x0000000411047223 */ /* 0x000fe40000000017 */
[----:B0-----:R-:W-:-:S02]  /*0570*/  FMUL R3, R26, R3 ;  /* 0x000000031a037220 */ /* 0x001fc40000400000 */
[----:B------:R-:W0:Y:S01]  /*0580*/  LDC.64 R26, c[0x0][0x238] ;  /* 0x00008e00ff1a7b82 */ /* 0x000e220000000a00 */
[----:B-1----:R-:W-:-:S05]  /*0590*/  IMAD.WIDE R28, R7, 0x4, R28 ;  /* 0x00000004071c7825 */ /* 0x002fca00078e021c */
[----:B------:R1:W2:Y:S01]  /*05a0*/  LDG.E.EL R17, desc[UR4][R28.64] ;  /* 0x000000041c117981 */ /* 0x0002a2000c2e1900 */
[----:B0-----:R-:W-:-:S05]  /*05b0*/  IMAD.WIDE R26, R7, 0x4, R26 ;  /* 0x00000004071a7825 */ /* 0x001fca00078e021a */
[----:B------:R0:W2:Y:S01]  /*05c0*/  LDG.E.EL R7, desc[UR4][R26.64] ;  /* 0x000000041a077981 */ /* 0x0000a2000c2e1900 */
[--C-:B-----5:R-:W-:Y:S01]  /*05d0*/  FADD R20, R20, -R16.reuse ;  /* 0x8000001014147221 */ /* 0x120fe20000000000 */
[----:B------:R-:W-:Y:S01]  /*05e0*/  FADD R16, R21, -R16 ;  /* 0x8000001015107221 */ /* 0x000fe20000000000 */
[----:B----4-:R-:W-:-:S04]  /*05f0*/  SHF.R.U32.HI R23, RZ, 0x1e, R25 ;  /* 0x0000001eff177819 */ /* 0x010fc80000011619 */
[----:B------:R-:W-:-:S04]  /*0600*/  LOP3.LUT R23, R23, 0x2, RZ, 0xc0, !PT ;  /* 0x0000000217177812 */ /* 0x000fc800078ec0ff */
[----:B------:R-:W-:-:S05]  /*0610*/  IADD3 R23, P0, R24, R23, RZ ;  /* 0x0000001718177210 */ /* 0x000fca0007f1e0ff */
[----:B------:R-:W-:Y:S01]  /*0620*/  IMAD.X R25, RZ, RZ, R25, P0 ;  /* 0x000000ffff197224 */ /* 0x000fe200000e0619 */
[--C-:B---3--:R-:W-:Y:S02]  /*0630*/  SHF.R.U32.HI R21, RZ, 0x1c, R13.reuse ;  /* 0x0000001cff157819 */ /* 0x108fe4000001160d */
[C---:B------:R-:W-:Y:S02]  /*0640*/  LEA R24, P0, R12.reuse, UR6, 0x2 ;  /* 0x000000060c187c11 */ /* 0x040fe4000f8010ff */
[----:B------:R-:W-:Y:S02]  /*0650*/  LOP3.LUT R21, R21, 0x8, RZ, 0xc0, !PT ;  /* 0x0000000815157812 */ /* 0x000fe400078ec0ff */
[----:B------:R-:W-:Y:S02]  /*0660*/  LEA.HI.X R13, R12, UR7, R13, 0x2, P0 ;  /* 0x000000070c0d7c11 */ /* 0x000fe400080f140d */
[----:B------:R-:W-:Y:S02]  /*0670*/  IADD3 R12, P0, R21, R24, RZ ;  /* 0x00000018150c7210 */ /* 0x000fe40007f1e0ff */
[----:B------:R-:W-:-:S02]  /*0680*/  SHF.L.U32 R24, R23, 0x3, RZ ;  /* 0x0000000317187819 */ /* 0x000fc400000006ff */
[----:B------:R-:W-:Y:S01]  /*0690*/  SHF.L.U64.HI R23, R23, 0x3, R25 ;  /* 0x0000000317177819 */ /* 0x000fe20000010219 */
[----:B------:R-:W-:Y:S01]  /*06a0*/  IMAD.X R13, RZ, RZ, R13, P0 ;  /* 0x000000ffff0d7224 */ /* 0x000fe200000e060d */
[----:B------:R-:W-:Y:S02]  /*06b0*/  SHF.R.U32.HI R25, RZ, 0x1e, R19 ;  /* 0x0000001eff197819 */ /* 0x000fe40000011613 */
[----:B-1----:R-:W-:Y:S02]  /*06c0*/  IADD3 R28, P0, R24, R12, RZ ;  /* 0x0000000c181c7210 */ /* 0x002fe40007f1e0ff */
[----:B------:R-:W-:-:S03]  /*06d0*/  LOP3.LUT R25, R25, 0x2, RZ, 0xc0, !PT ;  /* 0x0000000219197812 */ /* 0x000fc600078ec0ff */
[----:B------:R-:W-:Y:S01]  /*06e0*/  IMAD.X R29, R23, 0x1, R13, P0 ;  /* 0x00000001171d7824 */ /* 0x000fe200000e060d */
[----:B0-----:R-:W-:-:S04]  /*06f0*/  IADD3 R26, P0, R18, R25, RZ ;  /* 0x00000019121a7210 */ /* 0x001fc80007f1e0ff */
[----:B------:R-:W-:-:S04]  /*0700*/  IADD3.X R27, RZ, R19, RZ, P0, !PT ;  /* 0x00000013ff1b7210 */ /* 0x000fc800007fe4ff */
[C---:B------:R-:W-:Y:S01]  /*0710*/  SHF.L.U64.HI R27, R26.reuse, 0x3, R27 ;  /* 0x000000031a1b7819 */ /* 0x040fe2000001021b */
[----:B------:R-:W-:Y:S01]  /*0720*/  IMAD.SHL.U32 R26, R26, 0x8, RZ ;  /* 0x000000081a1a7824 */ /* 0x000fe200078e00ff */
[----:B------:R-:W-:-:S04]  /*0730*/  SHF.R.U32.HI R18, RZ, 0x1c, R9 ;  /* 0x0000001cff127819 */ /* 0x000fc80000011609 */
[----:B------:R-:W-:Y:S02]  /*0740*/  IADD3 R12, P1, R26, R12, RZ ;  /* 0x0000000c1a0c7210 */ /* 0x000fe40007f3e0ff */
[----:B------:R-:W-:Y:S02]  /*0750*/  SHF.L.U32 R21, R22, 0x2, RZ ;  /* 0x0000000216157819 */ /* 0x000fe400000006ff */
[----:B------:R-:W-:Y:S02]  /*0760*/  LEA R25, P0, R8, UR6, 0x2 ;  /* 0x0000000608197c11 */ /* 0x000fe4000f8010ff */
[----:B------:R-:W-:Y:S02]  /*0770*/  IADD3.X R13, R27, R13, RZ, P1, !PT ;  /* 0x0000000d1b0d7210 */ /* 0x000fe40000ffe4ff */
[----:B------:R-:W-:Y:S02]  /*0780*/  LOP3.LUT R18, R18, 0x8, RZ, 0xc0, !PT ;  /* 0x0000000812127812 */ /* 0x000fe400078ec0ff */
[----:B------:R-:W-:Y:S01]  /*0790*/  LEA.HI.X R19, R8, UR7, R9, 0x2, P0 ;  /* 0x0000000708137c11 */ /* 0x000fe200080f1409 */
[----:B------:R-:W-:Y:S01]  /*07a0*/  IMAD.WIDE R12, R21, 0x4, R12 ;  /* 0x00000004150c7825 */ /* 0x000fe200078e020c */
[----:B------:R-:W-:Y:S01]  /*07b0*/  IADD3 R18, P0, R18, R25, RZ ;  /* 0x0000001912127210 */ /* 0x000fe20007f1e0ff */
[----:B------:R-:W0:Y:S03]  /*07c0*/  LDC.64 R8, c[0x0][0x288] ;  /* 0x0000a200ff087b82 */ /* 0x000e260000000a00 */
[----:B------:R1:W3:Y:S01]  /*07d0*/  LDG.E.EL R25, desc[UR4][R12.64] ;  /* 0x000000040c197981 */ /* 0x0002e2000c2e1900 */
[----:B------:R-:W-:-:S02]  /*07e0*/  IMAD.X R19, RZ, RZ, R19, P0 ;  /* 0x000000ffff137224 */ /* 0x000fc400000e0613 */
[----:B------:R-:W-:-:S05]  /*07f0*/  IMAD.WIDE R28, R21, 0x4, R28 ;  /* 0x00000004151c7825 */ /* 0x000fca00078e021c */
[----:B------:R4:W5:Y:S01]  /*0800*/  LDG.E.EL R22, desc[UR4][R28.64] ;  /* 0x000000041c167981 */ /* 0x000962000c2e1900 */
[----:B-1----:R-:W-:Y:S02]  /*0810*/  IADD3 R12, P0, R18, R24, RZ ;  /* 0x00000018120c7210 */ /* 0x002fe40007f1e0ff */
[----:B------:R-:W-:Y:S02]  /*0820*/  IADD3 R18, P1, R26, R18, RZ ;  /* 0x000000121a127210 */ /* 0x000fe40007f3e0ff */
[----:B------:R-:W-:-:S03]  /*0830*/  IADD3.X R13, R19, R23, RZ, P0, !PT ;  /* 0x00000017130d7210 */ /* 0x000fc600007fe4ff */
[----:B------:R-:W-:Y:S02]  /*0840*/  IMAD.X R19, R27, 0x1, R19, P1 ;  /* 0x000000011b137824 */ /* 0x000fe400008e0613 */
[----:B----4-:R-:W-:-:S04]  /*0850*/  IMAD.WIDE R28, R21, 0x4, R12 ;  /* 0x00000004151c7825 */ /* 0x010fc800078e020c */
[----:B------:R-:W-:Y:S01]  /*0860*/  IMAD.WIDE R12, R21, 0x4, R18 ;  /* 0x00000004150c7825 */ /* 0x000fe200078e0212 */
[----:B------:R-:W-:Y:S02]  /*0870*/  SHF.R.U32.HI R18, RZ, 0x1c, R15 ;  /* 0x0000001cff127819 */ /* 0x000fe4000001160f */
[----:B------:R-:W-:Y:S02]  /*0880*/  LEA R19, P0, R14, UR6, 0x2 ;  /* 0x000000060e137c11 */ /* 0x000fe4000f8010ff */
[----:B------:R-:W-:Y:S01]  /*0890*/  LOP3.LUT R18, R18, 0x8, RZ, 0xc0, !PT ;  /* 0x0000000812127812 */ /* 0x000fe200078ec0ff */
[----:B0-----:R-:W-:Y:S01]  /*08a0*/  IMAD.WIDE R8, R0, 0x4, R8 ;  /* 0x0000000400087825 */ /* 0x001fe200078e0208 */
[----:B------:R-:W-:Y:S01]  /*08b0*/  LEA.HI.X R14, R14, UR7, R15, 0x2, P0 ;  /* 0x000000070e0e7c11 */ /* 0x000fe200080f140f */
[----:B------:R0:W5:Y:S01]  /*08c0*/  LDG.E.EL R0, desc[UR4][R28.64] ;  /* 0x000000041c007981 */ /* 0x000162000c2e1900 */
[----:B------:R-:W-:-:S03]  /*08d0*/  IADD3 R15, P0, R18, R19, RZ ;  /* 0x00000013120f7210 */ /* 0x000fc60007f1e0ff */
[----:B------:R-:W3:Y:S04]  /*08e0*/  LDG.E.EL R12, desc[UR4][R12.64] ;  /* 0x000000040c0c7981 */ /* 0x000ee8000c2e1900 */
[----:B------:R-:W4:Y:S01]  /*08f0*/  LDG.E.EL.64 R8, desc[UR4][R8.64] ;  /* 0x0000000408087981 */ /* 0x000f22000c2e1b00 */
[----:B0-----:R-:W-:Y:S02]  /*0900*/  IADD3.X R28, RZ, R14, RZ, P0, !PT ;  /* 0x0000000eff1c7210 */ /* 0x001fe400007fe4ff */
[----:B------:R-:W-:Y:S02]  /*0910*/  IADD3 R18, P0, R15, R24, RZ ;  /* 0x000000180f127210 */ /* 0x000fe40007f1e0ff */
[----:B------:R-:W-:-:S03]  /*0920*/  IADD3 R14, P1, R26, R15, RZ ;  /* 0x0000000f1a0e7210 */ /* 0x000fc60007f3e0ff */
[----:B------:R-:W-:Y:S01]  /*0930*/  IMAD.X R19, R28, 0x1, R23, P0 ;  /* 0x000000011c137824 */ /* 0x000fe200000e0617 */
[----:B------:R-:W-:Y:S02]  /*0940*/  IADD3.X R15, R27, R28, RZ, P1, !PT ;  /* 0x0000001c1b0f7210 */ /* 0x000fe40000ffe4ff */
[--C-:B------:R-:W-:Y:S02]  /*0950*/  SHF.R.U32.HI R28, RZ, 0x1c, R11.reuse ;  /* 0x0000001cff1c7819 */ /* 0x100fe4000001160b */
[----:B------:R-:W-:Y:S02]  /*0960*/  LEA R29, P0, R10, UR6, 0x2 ;  /* 0x000000060a1d7c11 */ /* 0x000fe4000f8010ff */
[----:B------:R-:W-:Y:S02]  /*0970*/  LOP3.LUT R28, R28, 0x8, RZ, 0xc0, !PT ;  /* 0x000000081c1c7812 */ /* 0x000fe400078ec0ff */
[----:B------:R-:W-:Y:S01]  /*0980*/  LEA.HI.X R10, R10, UR7, R11, 0x2, P0 ;  /* 0x000000070a0a7c11 */ /* 0x000fe200080f140b */
[----:B------:R-:W-:Y:S01]  /*0990*/  IMAD.WIDE R18, R21, 0x4, R18 ;  /* 0x0000000415127825 */ /* 0x000fe200078e0212 */
[----:B------:R-:W-:-:S03]  /*09a0*/  IADD3 R11, P0, R28, R29, RZ ;  /* 0x0000001d1c0b7210 */ /* 0x000fc60007f1e0ff */
[C---:B------:R-:W-:Y:S01]  /*09b0*/  FMUL R20, R3.reuse, R20 ;  /* 0x0000001403147220 */ /* 0x040fe20000400000 */
[----:B------:R-:W-:Y:S01]  /*09c0*/  FMUL R16, R3, R16 ;  /* 0x0000001003107220 */ /* 0x000fe20000400000 */
[----:B------:R-:W-:Y:S01]  /*09d0*/  IMAD.WIDE R14, R21, 0x4, R14 ;  /* 0x00000004150e7825 */ /* 0x000fe200078e020e */
[----:B------:R-:W-:Y:S01]  /*09e0*/  IADD3.X R28, RZ, R10, RZ, P0, !PT ;  /* 0x0000000aff1c7210 */ /* 0x000fe200007fe4ff */
[----:B------:R0:W4:Y:S01]  /*09f0*/  LDG.E.EL R13, desc[UR4][R18.64] ;  /* 0x00000004120d7981 */ /* 0x000122000c2e1900 */
[----:B------:R-:W-:Y:S01]  /*0a00*/  IADD3 R10, P0, R11, R24, RZ ;  /* 0x000000180b0a7210 */ /* 0x000fe20007f1e0ff */
[----:B------:R-:W-:Y:S01]  /*0a10*/  ULDC.64 UR6, c[0x0][0x2a8] ;  /* 0x0000aa0000067ab9 */ /* 0x000fe20000000a00 */
[----:B------:R-:W-:Y:S01]  /*0a20*/  IADD3 R26, P1, R26, R11, RZ ;  /* 0x0000000b1a1a7210 */ /* 0x000fe20007f3e0ff */
[----:B------:R-:W4:Y:S02]  /*0a30*/  LDG.E.EL R14, desc[UR4][R14.64] ;  /* 0x000000040e0e7981 */ /* 0x000f24000c2e1900 */
[----:B------:R-:W-:Y:S01]  /*0a40*/  IMAD.X R11, R28, 0x1, R23, P0 ;  /* 0x000000011c0b7824 */ /* 0x000fe200000e0617 */
[----:B------:R-:W-:-:S02]  /*0a50*/  IADD3.X R27, R27, R28, RZ, P1, !PT ;  /* 0x0000001c1b1b7210 */ /* 0x000fc40000ffe4ff */
[----:B------:R-:W1:Y:S08]  /*0a60*/  LDC.64 R28, c[0x0][0x290] ;  /* 0x0000a400ff1c7b82 */ /* 0x000e700000000a00 */
[----:B0-----:R-:W0:Y:S01]  /*0a70*/  LDC.64 R18, c[0x0][0x2a0] ;  /* 0x0000a800ff127b82 */ /* 0x001e220000000a00 */
[----:B------:R-:W-:-:S04]  /*0a80*/  IMAD.WIDE R26, R21, 0x4, R26 ;  /* 0x00000004151a7825 */ /* 0x000fc800078e021a */
[----:B------:R-:W-:Y:S02]  /*0a90*/  IMAD.WIDE R10, R21, 0x4, R10 ;  /* 0x00000004150a7825 */ /* 0x000fe400078e020a */
[----:B------:R-:W4:Y:S04]  /*0aa0*/  LDG.E.EL R27, desc[UR4][R26.64] ;  /* 0x000000041a1b7981 */ /* 0x000f28000c2e1900 */
[----:B------:R1:W4:Y:S02]  /*0ab0*/  LDG.E.EL R15, desc[UR4][R10.64] ;  /* 0x000000040a0f7981 */ /* 0x000324000c2e1900 */
[----:B-1----:R-:W-:-:S04]  /*0ac0*/  IMAD.WIDE R10, R2, 0x4, R28 ;  /* 0x00000004020a7825 */ /* 0x002fc800078e021c */
[----:B0-----:R-:W-:Y:S02]  /*0ad0*/  IMAD.WIDE R18, R6, 0x4, R18 ;  /* 0x0000000406127825 */ /* 0x001fe400078e0212 */
[----:B------:R-:W4:Y:S04]  /*0ae0*/  LDG.E.64 R10, desc[UR4][R10.64] ;  /* 0x000000040a0a7981 */ /* 0x000f28000c1e1b00 */
[----:B------:R-:W4:Y:S01]  /*0af0*/  LDG.E.EL R18, desc[UR4][R18.64] ;  /* 0x0000000412127981 */ /* 0x000f22000c2e1900 */
[C-C-:B--2---:R-:W-:Y:S01]  /*0b00*/  FFMA R20, R17.reuse, R20, R7.reuse ;  /* 0x0000001411147223 */ /* 0x144fe20000000007 */
[----:B------:R-:W-:-:S03]  /*0b10*/  FFMA R7, R17, R16, R7 ;  /* 0x0000001011077223 */ /* 0x000fc60000000007 */
[----:B------:R-:W-:Y:S01]  /*0b20*/  FADD R5, R5, R20 ;  /* 0x0000001405057221 */ /* 0x000fe20000000000 */
[----:B------:R-:W-:Y:S01]  /*0b30*/  IADD3 R6, P2, R2, UR6, RZ ;  /* 0x0000000602067c10 */ /* 0x000fe2000ff5e0ff */
[----:B-----5:R-:W-:Y:S01]  /*0b40*/  FADD R21, -R22, R0 ;  /* 0x0000000016157221 */ /* 0x020fe20000000100 */
[----:B---3--:R-:W-:-:S03]  /*0b50*/  FADD R12, -R25, R12 ;  /* 0x0000000c190c7221 */ /* 0x008fc60000000100 */
[C---:B----4-:R-:W-:Y:S01]  /*0b60*/  FFMA R21, R8.reuse, R21, R22 ;  /* 0x0000001508157223 */ /* 0x050fe20000000016 */
[----:B------:R-:W-:-:S04]  /*0b70*/  FFMA R12, R8, R12, R25 ;  /* 0x0000000c080c7223 */ /* 0x000fc80000000019 */
[----:B------:R-:W-:Y:S01]  /*0b80*/  FADD R12, -R21, R12 ;  /* 0x0000000c150c7221 */ /* 0x000fe20000000100 */
[----:B------:R-:W-:Y:S01]  /*0b90*/  FADD R27, -R14, R27 ;  /* 0x0000001b0e1b7221 */ /* 0x000fe20000000100 */
[----:B------:R-:W-:-:S03]  /*0ba0*/  FADD R0, -R13, R15 ;  /* 0x0000000f0d007221 */ /* 0x000fc60000000100 */
[C---:B------:R-:W-:Y:S01]  /*0bb0*/  FFMA R14, R9.reuse, R27, R14 ;  /* 0x0000001b090e7223 */ /* 0x040fe2000000000e */
[----:B------:R-:W-:Y:S01]  /*0bc0*/  FFMA R13, R9, R0, R13 ;  /* 0x00000000090d7223 */ /* 0x000fe2000000000d */
[----:B------:R-:W-:-:S03]  /*0bd0*/  FADD R0, R4, R7 ;  /* 0x0000000704007221 */ /* 0x000fc60000000000 */
[----:B------:R-:W-:Y:S01]  /*0be0*/  FADD R14, -R13, R14 ;  /* 0x0000000e0d0e7221 */ /* 0x000fe20000000100 */
[----:B------:R-:W-:Y:S02]  /*0bf0*/  FADD R10, R10, R5 ;  /* 0x000000050a0a7221 */ /* 0x000fe40000000000 */
[----:B------:R-:W0:Y:S01]  /*0c00*/  LDC.64 R4, c[0x0][0x210] ;  /* 0x00008400ff047b82 */ /* 0x000e220000000a00 */
[C---:B------:R-:W-:Y:S01]  /*0c10*/  FFMA R21, R18.reuse, R12, R21 ;  /* 0x0000000c12157223 */ /* 0x040fe20000000015 */
[----:B------:R-:W-:Y:S01]  /*0c20*/  FFMA R13, R18, R14, R13 ;  /* 0x0000000e120d7223 */ /* 0x000fe2000000000d */
[----:B------:R-:W-:-:S03]  /*0c30*/  FADD R0, R11, R0 ;  /* 0x000000000b007221 */ /* 0x000fc60000000000 */
[C---:B------:R-:W-:Y:S01]  /*0c40*/  FSETP.GEU.AND P1, PT, R10.reuse, -R21, PT ;  /* 0x800000150a00720b */ /* 0x040fe20003f2e000 */
[----:B------:R-:W-:Y:S01]  /*0c50*/  FADD R10, R10, R21 ;  /* 0x000000150a0a7221 */ /* 0x000fe20000000000 */
[C---:B------:R-:W-:Y:S01]  /*0c60*/  FADD R11, R0.reuse, R13 ;  /* 0x0000000d000b7221 */ /* 0x040fe20000000000 */
[----:B------:R-:W-:-:S03]  /*0c70*/  FSETP.GEU.AND P0, PT, R0, -R13, PT ;  /* 0x8000000d0000720b */ /* 0x000fc60003f0e000 */
[----:B------:R-:W-:Y:S02]  /*0c80*/  FSEL R0, R10, RZ, P1 ;  /* 0x000000ff0a007208 */ /* 0x000fe40000800000 */
[----:B------:R-:W-:Y:S02]  /*0c90*/  FSEL R3, R11, RZ, P0 ;  /* 0x000000ff0b037208 */ /* 0x000fe40000000000 */
[----:B------:R-:W-:Y:S02]  /*0ca0*/  FSETP.GTU.AND P1, PT, R0, RZ, PT ;  /* 0x000000ff0000720b */ /* 0x000fe40003f2c000 */
[----:B------:R-:W-:Y:S02]  /*0cb0*/  FSETP.GTU.AND P0, PT, R3, RZ, PT ;  /* 0x000000ff0300720b */ /* 0x000fe40003f0c000 */
[----:B------:R-:W-:Y:S02]  /*0cc0*/  SEL R0, RZ, 0x1, P1 ;  /* 0x00000001ff007807 */ /* 0x000fe40000800000 */
[----:B------:R-:W-:Y:S01]  /*0cd0*/  SEL R3, RZ, 0x100, P0 ;  /* 0x00000100ff037807 */ /* 0x000fe20000000000 */
[C---:B0-----:R-:W-:Y:S01]  /*0ce0*/  IMAD.WIDE R4, R2.reuse, 0x4, R4 ;  /* 0x0000000402047825 */ /* 0x041fe200078e0204 */
[----:B------:R-:W-:-:S02]  /*0cf0*/  LEA.HI.X.SX32 R7, R2, UR7, 0x1, P2 ;  /* 0x0000000702077c11 */ /* 0x000fc400090f0eff */
[----:B------:R-:W-:Y:S02]  /*0d00*/  IADD3 R3, R0, R3, RZ ;  /* 0x0000000300037210 */ /* 0x000fe40007ffe0ff */
[----:B------:R-:W-:Y:S04]  /*0d10*/  STG.E.64 desc[UR4][R4.64], R10 ;  /* 0x0000000a04007986 */ /* 0x000fe8000c101b04 */
[----:B------:R-:W-:Y:S01]  /*0d20*/  STG.E.U16 desc[UR4][R6.64], R3 ;  /* 0x0000000306007986 */ /* 0x000fe2000c101504 */
[----:B------:R-:W-:Y:S05]  /*0d30*/  EXIT ;  /* 0x000000000000794d */ /* 0x000fea0003800000 */
.L_x_0:
[----:B------:R-:W-:-:S00]  /*0d40*/  BRA `(.L_x_0) ;  /* 0xfffffffc00fc7947 */ /* 0x000fc0000383ffff */
[----:B------:R-:W-:-:S00]  /*0d50*/  NOP ;  /* 0x0000000000007918 */ /* 0x000fc00000000000 */
        /* <DEDUP_REMOVED lines=10> */
.L_x_1:


//--------------------- .nv.global.init           --------------------------
	.section	.nv.global.init,"aw",@progbits
.nv.global.init:
	.type		_$_str,@object
	.size		_$_str,(_$_str_$_2 - _$_str)
_$_str:
        /*0000*/ 	.byte	0x5f, 0x5f, 0x43, 0x55, 0x44, 0x41, 0x5f, 0x46, 0x54, 0x5a, 0x00
	.type		_$_str_$_2,@object
	.size		_$_str_$_2,(.L_1 - _$_str_$_2)
_$_str_$_2:
        /*000b*/ 	.byte	0x5f, 0x5f, 0x43, 0x55, 0x44, 0x41, 0x5f, 0x50, 0x52, 0x45, 0x43, 0x5f, 0x53, 0x51, 0x52, 0x54
        /*001b*/ 	.byte	0x00
.L_1:


//--------------------- .nv.constant0.triton_poi_fused__native_batch_norm_legit_no_training__unsafe_index_add_mul_relu_sub_threshold_backward_49 --------------------------
	.section	.nv.constant0.triton_poi_fused__native_batch_norm_legit_no_training__unsafe_index_add_mul_relu_sub_threshold_backward_49,"a",@progbits
	.sectionflags	@""
	.align	4
.nv.constant0.triton_poi_fused__native_batch_norm_legit_no_training__unsafe_index_add_mul_relu_sub_threshold_backward_49:
	.zero		692
